//
// Generated by NVIDIA NVVM Compiler
//
// Compiler Build ID: CL-36424714
// Cuda compilation tools, release 13.0, V13.0.88
// Based on NVVM 20.0.0
//

.version 9.0
.target sm_100
.address_size 64

	// .globl	_Z3nlmPKfPfif
.const .align 4 .b8 gaussDistW[196];
// _ZZ3nlmPKfPfifE15foreignBlockImg has been demoted

.visible .entry _Z3nlmPKfPfif(
	.param .u64 .ptr .align 1 _Z3nlmPKfPfif_param_0,
	.param .u64 .ptr .align 1 _Z3nlmPKfPfif_param_1,
	.param .u32 _Z3nlmPKfPfif_param_2,
	.param .f32 _Z3nlmPKfPfif_param_3
)
{
	.reg .pred 	%p<10>;
	.reg .b16 	%rs<5>;
	.reg .b32 	%r<56>;
	.reg .b32 	%f<119>;
	.reg .b64 	%rd<9>;
	// demoted variable
	.shared .align 4 .b8 _ZZ3nlmPKfPfifE15foreignBlockImg[1600];
	ld.param.u64 	%rd3, [_Z3nlmPKfPfif_param_0];
	ld.param.u64 	%rd2, [_Z3nlmPKfPfif_param_1];
	ld.param.f32 	%f14, [_Z3nlmPKfPfif_param_3];
	cvta.to.global.u64 	%rd1, %rd3;
	mov.u32 	%r1, %ctaid.y;
	mov.u32 	%r2, %ctaid.x;
	mov.u32 	%r25, %tid.y;
	shl.b32 	%r26, %r25, 4;
	mov.u32 	%r27, %tid.x;
	add.s32 	%r28, %r27, -1;
	cvt.rn.f32.s32 	%f16, %r28;
	cvt.rn.f32.u32 	%f17, %r27;
	div.rn.f32 	%f1, %f16, %f17;
	cvt.u16.u32 	%rs1, %r25;
	shl.b16 	%rs2, %rs1, 4;
	cvt.u16.u32 	%rs3, %r27;
	add.s16 	%rs4, %rs2, %rs3;
	cvt.u32.u16 	%r3, %rs4;
	mul.wide.u16 	%r29, %rs4, 4;
	mov.u32 	%r30, _ZZ3nlmPKfPfifE15foreignBlockImg;
	add.s32 	%r4, %r30, %r29;
	add.s32 	%r31, %r27, %r26;
	add.s32 	%r5, %r31, -256;
	mov.f32 	%f115, 0f00000000;
	mov.b32 	%r48, 0;
	mov.f32 	%f116, %f115;
$L__BB0_1:
	shl.b32 	%r33, %r48, 4;
	add.s32 	%r7, %r3, %r33;
	mov.b32 	%r49, 0;
$L__BB0_2:
	setp.eq.s32 	%p1, %r2, %r48;
	setp.eq.s32 	%p2, %r1, %r49;
	and.pred  	%p3, %p2, %p1;
	@%p3 bra 	$L__BB0_11;
	mad.lo.s32 	%r53, %r49, 1088, %r7;
	mov.u32 	%r50, %r5;
	mov.u32 	%r51, %r4;
	mov.u32 	%r52, %r3;
$L__BB0_4:
	add.s32 	%r50, %r50, 256;
	setp.gt.u32 	%p4, %r50, 399;
	@%p4 bra 	$L__BB0_6;
	mul.hi.u32 	%r34, %r52, -858993459;
	shr.u32 	%r35, %r34, 4;
	mad.lo.s32 	%r36, %r35, 48, %r53;
	mul.wide.u32 	%rd4, %r36, 4;
	add.s64 	%rd5, %rd1, %rd4;
	ld.global.f32 	%f18, [%rd5];
	st.shared.f32 	[%r51], %f18;
$L__BB0_6:
	add.s32 	%r53, %r53, 256;
	add.s32 	%r52, %r52, 256;
	add.s32 	%r51, %r51, 1024;
	setp.lt.u32 	%p5, %r50, 144;
	@%p5 bra 	$L__BB0_4;
	bar.sync 	0;
	mov.b32 	%r54, 0;
$L__BB0_8:
	add.s32 	%r19, %r54, 1;
	mov.b32 	%r55, 0;
$L__BB0_9:
	mad.lo.s32 	%r39, %r55, 20, %r54;
	shl.b32 	%r40, %r39, 2;
	add.s32 	%r42, %r30, %r40;
	ld.shared.f32 	%f19, [%r42+4];
	sub.f32 	%f20, %f1, %f19;
	add.f32 	%f21, %f20, 0f00000000;
	ld.shared.f32 	%f22, [%r42+84];
	sub.f32 	%f23, %f1, %f22;
	add.f32 	%f24, %f21, %f23;
	ld.shared.f32 	%f25, [%r42+164];
	sub.f32 	%f26, %f1, %f25;
	add.f32 	%f27, %f24, %f26;
	ld.shared.f32 	%f28, [%r42+244];
	sub.f32 	%f29, %f1, %f28;
	add.f32 	%f30, %f27, %f29;
	ld.shared.f32 	%f31, [%r42+324];
	sub.f32 	%f32, %f1, %f31;
	add.f32 	%f33, %f30, %f32;
	ld.shared.f32 	%f34, [%r42+8];
	sub.f32 	%f35, %f1, %f34;
	add.f32 	%f36, %f33, %f35;
	ld.shared.f32 	%f37, [%r42+88];
	sub.f32 	%f38, %f1, %f37;
	add.f32 	%f39, %f36, %f38;
	ld.shared.f32 	%f40, [%r42+168];
	sub.f32 	%f41, %f1, %f40;
	add.f32 	%f42, %f39, %f41;
	ld.shared.f32 	%f43, [%r42+248];
	sub.f32 	%f44, %f1, %f43;
	add.f32 	%f45, %f42, %f44;
	ld.shared.f32 	%f46, [%r42+328];
	sub.f32 	%f47, %f1, %f46;
	add.f32 	%f48, %f45, %f47;
	ld.shared.f32 	%f49, [%r42+12];
	sub.f32 	%f50, %f1, %f49;
	add.f32 	%f51, %f48, %f50;
	ld.shared.f32 	%f52, [%r42+92];
	sub.f32 	%f53, %f1, %f52;
	add.f32 	%f54, %f51, %f53;
	ld.shared.f32 	%f55, [%r42+172];
	sub.f32 	%f56, %f1, %f55;
	add.f32 	%f57, %f54, %f56;
	ld.shared.f32 	%f58, [%r42+252];
	sub.f32 	%f59, %f1, %f58;
	add.f32 	%f60, %f57, %f59;
	ld.shared.f32 	%f61, [%r42+332];
	sub.f32 	%f62, %f1, %f61;
	add.f32 	%f63, %f60, %f62;
	ld.shared.f32 	%f64, [%r42+16];
	sub.f32 	%f65, %f1, %f64;
	add.f32 	%f66, %f63, %f65;
	ld.shared.f32 	%f67, [%r42+96];
	sub.f32 	%f68, %f1, %f67;
	add.f32 	%f69, %f66, %f68;
	ld.shared.f32 	%f70, [%r42+176];
	sub.f32 	%f71, %f1, %f70;
	add.f32 	%f72, %f69, %f71;
	ld.shared.f32 	%f73, [%r42+256];
	sub.f32 	%f74, %f1, %f73;
	add.f32 	%f75, %f72, %f74;
	ld.shared.f32 	%f76, [%r42+336];
	sub.f32 	%f77, %f1, %f76;
	add.f32 	%f78, %f75, %f77;
	ld.shared.f32 	%f79, [%r42+20];
	sub.f32 	%f80, %f1, %f79;
	add.f32 	%f81, %f78, %f80;
	ld.shared.f32 	%f82, [%r42+100];
	sub.f32 	%f83, %f1, %f82;
	add.f32 	%f84, %f81, %f83;
	ld.shared.f32 	%f85, [%r42+180];
	sub.f32 	%f86, %f1, %f85;
	add.f32 	%f87, %f84, %f86;
	ld.shared.f32 	%f88, [%r42+260];
	sub.f32 	%f89, %f1, %f88;
	add.f32 	%f90, %f87, %f89;
	ld.shared.f32 	%f91, [%r42+340];
	sub.f32 	%f92, %f1, %f91;
	add.f32 	%f93, %f90, %f92;
	neg.f32 	%f94, %f93;
	div.rn.f32 	%f95, %f94, %f14;
	fma.rn.f32 	%f96, %f95, 0f3BBB989D, 0f3F000000;
	cvt.sat.f32.f32 	%f97, %f96;
	mov.f32 	%f98, 0f4B400001;
	mov.f32 	%f99, 0f437C0000;
	fma.rm.f32 	%f100, %f97, %f99, %f98;
	add.f32 	%f101, %f100, 0fCB40007F;
	neg.f32 	%f102, %f101;
	fma.rn.f32 	%f103, %f95, 0f3FB8AA3B, %f102;
	fma.rn.f32 	%f104, %f95, 0f32A57060, %f103;
	mov.b32 	%r43, %f100;
	shl.b32 	%r44, %r43, 23;
	mov.b32 	%f105, %r44;
	ex2.approx.ftz.f32 	%f106, %f104;
	mul.f32 	%f107, %f106, %f105;
	add.f32 	%f116, %f116, %f107;
	fma.rn.f32 	%f115, %f107, %f40, %f115;
	add.s32 	%r55, %r55, 1;
	setp.ne.s32 	%p6, %r55, 16;
	@%p6 bra 	$L__BB0_9;
	setp.ne.s32 	%p7, %r19, 16;
	mov.u32 	%r54, %r19;
	@%p7 bra 	$L__BB0_8;
$L__BB0_11:
	add.s32 	%r49, %r49, 1;
	setp.ne.s32 	%p8, %r49, 4;
	@%p8 bra 	$L__BB0_2;
	add.s32 	%r48, %r48, 1;
	setp.ne.s32 	%p9, %r48, 4;
	@%p9 bra 	$L__BB0_1;
	cvta.to.global.u64 	%rd6, %rd2;
	div.rn.f32 	%f108, %f115, %f116;
	shl.b32 	%r45, %r1, 10;
	shl.b32 	%r46, %r2, 4;
	add.s32 	%r47, %r45, %r46;
	mul.wide.u32 	%rd7, %r47, 4;
	add.s64 	%rd8, %rd6, %rd7;
	st.global.f32 	[%rd8], %f108;
	ret;

}


// ===== COMPILED SASS (sm_100) =====

	.target	sm_100

	.elftype	@"ET_EXEC"


//--------------------- .note.nv.tkinfo           --------------------------
	.section	.note.nv.tkinfo,"",@"SHT_NOTE"
	.sectionflags	@"SHF_NOTE_NV_TKINFO"
	.tkinfo
        /*0018*/ 	.word	0x00000002
        /*0030*/ 	.string	""
        /*0030*/ 	.string	"ptxas"
        /*0030*/ 	.string	"Cuda compilation tools, release 13.0, V13.0.88"
        /*0030*/ 	.string	"Build cuda_13.0.r13.0/compiler.36424714_0"
        /*0030*/ 	.string	"-arch sm_100 -m 64 "



//--------------------- .note.nv.cuinfo           --------------------------
	.section	.note.nv.cuinfo,"",@"SHT_NOTE"
	.sectionflags	@"SHF_NOTE_NV_CUINFO"
        /*0018*/ 	.short	0x0002
        /*001a*/ 	.short	0x0064
        /*001c*/ 	.short	0x0082
	.zero		2


//--------------------- .nv.info                  --------------------------
	.section	.nv.info,"",@"SHT_CUDA_INFO"
	.align	4


	//----- nvinfo : EIATTR_REGCOUNT
	.align		4
        /*0000*/ 	.byte	0x04, 0x2f
        /*0002*/ 	.short	(.L_2 - .L_1)
	.align		4
.L_1:
        /*0004*/ 	.word	index@(_Z3nlmPKfPfif)
        /*0008*/ 	.word	0x00000020


	//----- nvinfo : EIATTR_FRAME_SIZE
	.align		4
.L_2:
        /*000c*/ 	.byte	0x04, 0x11
        /*000e*/ 	.short	(.L_4 - .L_3)
	.align		4
.L_3:
        /*0010*/ 	.word	index@($__internal_0_$__cuda_sm3x_div_rn_noftz_f32_slowpath)
        /*0014*/ 	.word	0x00000000


	//----- nvinfo : EIATTR_FRAME_SIZE
	.align		4
.L_4:
        /*0018*/ 	.byte	0x04, 0x11
        /*001a*/ 	.short	(.L_6 - .L_5)
	.align		4
.L_5:
        /*001c*/ 	.word	index@(_Z3nlmPKfPfif)
        /*0020*/ 	.word	0x00000000


	//----- nvinfo : EIATTR_MIN_STACK_SIZE
	.align		4
.L_6:
        /*0024*/ 	.byte	0x04, 0x12
        /*0026*/ 	.short	(.L_8 - .L_7)
	.align		4
.L_7:
        /*0028*/ 	.word	index@(_Z3nlmPKfPfif)
        /*002c*/ 	.word	0x00000000
.L_8:


//--------------------- .nv.compat                --------------------------
	.section	.nv.compat,"",@"SHT_CUDA_COMPAT_INFO"
	.align	4
        /*0000*/ 	.byte	0x02, 0x09, 0x00, 0x00, 0x02, 0x02, 0x01, 0x00, 0x02, 0x05, 0x05, 0x00, 0x03, 0x07, 0x01, 0x01
        /*0010*/ 	.byte	0x02, 0x03, 0x00, 0x00, 0x02, 0x06, 0x01, 0x00, 0x04, 0x0b, 0x08, 0x00, 0x01, 0x00, 0x00, 0x00
        /*0020*/ 	.byte	0x00, 0x00, 0x00, 0x00


//--------------------- .nv.info._Z3nlmPKfPfif    --------------------------
	.section	.nv.info._Z3nlmPKfPfif,"",@"SHT_CUDA_INFO"
	.sectionflags	@""
	.align	4


	//----- nvinfo : EIATTR_CUDA_API_VERSION
	.align		4
        /*0000*/ 	.byte	0x04, 0x37
        /*0002*/ 	.short	(.L_10 - .L_9)
.L_9:
        /*0004*/ 	.word	0x00000082


	//----- nvinfo : EIATTR_KPARAM_INFO
	.align		4
.L_10:
        /*0008*/ 	.byte	0x04, 0x17
        /*000a*/ 	.short	(.L_12 - .L_11)
.L_11:
        /*000c*/ 	.word	0x00000000
        /*0010*/ 	.short	0x0003
        /*0012*/ 	.short	0x0014
        /*0014*/ 	.byte	0x00, 0xf0, 0x11, 0x00


	//----- nvinfo : EIATTR_KPARAM_INFO
	.align		4
.L_12:
        /*0018*/ 	.byte	0x04, 0x17
        /*001a*/ 	.short	(.L_14 - .L_13)
.L_13:
        /*001c*/ 	.word	0x00000000
        /*0020*/ 	.short	0x0002
        /*0022*/ 	.short	0x0010
        /*0024*/ 	.byte	0x00, 0xf0, 0x11, 0x00


	//----- nvinfo : EIATTR_KPARAM_INFO
	.align		4
.L_14:
        /*0028*/ 	.byte	0x04, 0x17
        /*002a*/ 	.short	(.L_16 - .L_15)
.L_15:
        /*002c*/ 	.word	0x00000000
        /*0030*/ 	.short	0x0001
        /*0032*/ 	.short	0x0008
        /*0034*/ 	.byte	0x00, 0xf5, 0x21, 0x00


	//----- nvinfo : EIATTR_KPARAM_INFO
	.align		4
.L_16:
        /*0038*/ 	.byte	0x04, 0x17
        /*003a*/ 	.short	(.L_18 - .L_17)
.L_17:
        /*003c*/ 	.word	0x00000000
        /*0040*/ 	.short	0x0000
        /*0042*/ 	.short	0x0000
        /*0044*/ 	.byte	0x00, 0xf5, 0x21, 0x00


	//----- nvinfo : EIATTR_SPARSE_MMA_MASK
	.align		4
.L_18:
        /*0048*/ 	.byte	0x03, 0x50
        /*004a*/ 	.short	0x0000


	//----- nvinfo : EIATTR_MAXREG_COUNT
	.align		4
        /*004c*/ 	.byte	0x03, 0x1b
        /*004e*/ 	.short	0x00ff


	//----- nvinfo : EIATTR_NUM_BARRIERS
	.align		4
        /*0050*/ 	.byte	0x02, 0x4c
        /*0052*/ 	.byte	0x01
	.zero		1


	//----- nvinfo : EIATTR_MERCURY_ISA_VERSION
	.align		4
        /*0054*/ 	.byte	0x03, 0x5f
        /*0056*/ 	.short	0x0101


	//----- nvinfo : EIATTR_VRC_CTA_INIT_COUNT
	.align		4
        /*0058*/ 	.byte	0x02, 0x4a
	.zero		1
	.zero		1


	//----- nvinfo : EIATTR_EXIT_INSTR_OFFSETS
	.align		4
        /*005c*/ 	.byte	0x04, 0x1c
        /*005e*/ 	.short	(.L_20 - .L_19)


	//   ....[0]....
.L_19:
        /*0060*/ 	.word	0x00000c70


	//----- nvinfo : EIATTR_CRS_STACK_SIZE
	.align		4
.L_20:
        /*0064*/ 	.byte	0x04, 0x1e
        /*0066*/ 	.short	(.L_22 - .L_21)
.L_21:
        /*0068*/ 	.word	0x00000000


	//----- nvinfo : EIATTR_CBANK_PARAM_SIZE
	.align		4
.L_22:
        /*006c*/ 	.byte	0x03, 0x19
        /*006e*/ 	.short	0x0018


	//----- nvinfo : EIATTR_PARAM_CBANK
	.align		4
        /*0070*/ 	.byte	0x04, 0x0a
        /*0072*/ 	.short	(.L_24 - .L_23)
	.align		4
.L_23:
        /*0074*/ 	.word	index@(.nv.constant0._Z3nlmPKfPfif)
        /*0078*/ 	.short	0x0380
        /*007a*/ 	.short	0x0018


	//----- nvinfo : EIATTR_SW_WAR
	.align		4
.L_24:
        /*007c*/ 	.byte	0x04, 0x36
        /*007e*/ 	.short	(.L_26 - .L_25)
.L_25:
        /*0080*/ 	.word	0x00000008
.L_26:


//--------------------- .nv.callgraph             --------------------------
	.section	.nv.callgraph,"",@"SHT_CUDA_CALLGRAPH"
	.align	4
	.sectionentsize	8
	.align		4
        /*0000*/ 	.word	0x00000000
	.align		4
        /*0004*/ 	.word	0xffffffff
	.align		4
        /*0008*/ 	.word	0x00000000
	.align		4
        /*000c*/ 	.word	0xfffffffe
	.align		4
        /*0010*/ 	.word	0x00000000
	.align		4
        /*0014*/ 	.word	0xfffffffd
	.align		4
        /*0018*/ 	.word	0x00000000
	.align		4
        /*001c*/ 	.word	0xfffffffc


//--------------------- .nv.constant3             --------------------------
	.section	.nv.constant3,"a",@progbits
	.align	4
.nv.constant3:
	.type		gaussDistW,@object
	.size		gaussDistW,(.L_0 - gaussDistW)
gaussDistW:
	.zero		196
.L_0:


//--------------------- .text._Z3nlmPKfPfif       --------------------------
	.section	.text._Z3nlmPKfPfif,"ax",@progbits
	.align	128
        .global         _Z3nlmPKfPfif
        .type           _Z3nlmPKfPfif,@function
        .size           _Z3nlmPKfPfif,(.L_x_25 - _Z3nlmPKfPfif)
        .other          _Z3nlmPKfPfif,@"STO_CUDA_ENTRY STV_DEFAULT"
_Z3nlmPKfPfif:
.text._Z3nlmPKfPfif:
[----:B------:R-:W-:Y:S01]  /*0000*/  LDC R1, c[0x0][0x37c] ;  /* 0x0000df00ff017b82 */ /* 0x000fe20000000800 */
[----:B------:R-:W0:Y:S01]  /*0010*/  S2R R8, SR_TID.X ;  /* 0x0000000000087919 */ /* 0x000e220000002100 */
[----:B------:R-:W-:Y:S01]  /*0020*/  BSSY.RECONVERGENT B0, `(.L_x_0) ;  /* 0x0000013000007945 */ /* 0x000fe20003800200 */
[----:B------:R-:W1:Y:S01]  /*0030*/  S2R R4, SR_CTAID.Y ;  /* 0x0000000000047919 */ /* 0x000e620000002600 */
[----:B------:R-:W2:Y:S01]  /*0040*/  S2R R5, SR_CTAID.X ;  /* 0x0000000000057919 */ /* 0x000ea20000002500 */
[----:B------:R-:W3:Y:S01]  /*0050*/  S2R R7, SR_TID.Y ;  /* 0x0000000000077919 */ /* 0x000ee20000002200 */
[----:B0-----:R-:W-:Y:S02]  /*0060*/  I2FP.F32.U32 R3, R8 ;  /* 0x0000000800037245 */ /* 0x001fe40000201000 */
[----:B------:R-:W-:Y:S02]  /*0070*/  IADD3 R0, PT, PT, R8, -0x1, RZ ;  /* 0xffffffff08007810 */ /* 0x000fe40007ffe0ff */
[----:B------:R-:W0:Y:S02]  /*0080*/  MUFU.RCP R2, R3 ;  /* 0x0000000300027308 */ /* 0x000e240000001000 */
[----:B------:R-:W-:-:S06]  /*0090*/  I2FP.F32.S32 R0, R0 ;  /* 0x0000000000007245 */ /* 0x000fcc0000201400 */
[----:B------:R-:W4:Y:S01]  /*00a0*/  FCHK P0, R0, R3 ;  /* 0x0000000300007302 */ /* 0x000f220000000000 */
[----:B0-----:R-:W-:-:S04]  /*00b0*/  FFMA R9, -R3, R2, 1 ;  /* 0x3f80000003097423 */ /* 0x001fc80000000102 */
[----:B------:R-:W-:-:S04]  /*00c0*/  FFMA R9, R2, R9, R2 ;  /* 0x0000000902097223 */ /* 0x000fc80000000002 */
[----:B------:R-:W-:-:S04]  /*00d0*/  FFMA R6, R0, R9, RZ ;  /* 0x0000000900067223 */ /* 0x000fc800000000ff */
[----:B------:R-:W-:-:S04]  /*00e0*/  FFMA R2, -R3, R6, R0 ;  /* 0x0000000603027223 */ /* 0x000fc80000000100 */
[----:B------:R-:W-:Y:S01]  /*00f0*/  FFMA R6, R9, R2, R6 ;  /* 0x0000000209067223 */ /* 0x000fe20000000006 */
[----:B-1234-:R-:W-:Y:S06]  /*0100*/  @!P0 BRA `(.L_x_1) ;  /* 0x0000000000108947 */ /* 0x01efec0003800000 */
[----:B------:R-:W-:Y:S02]  /*0110*/  MOV R2, R0 ;  /* 0x0000000000027202 */ /* 0x000fe40000000f00 */
[----:B------:R-:W-:-:S07]  /*0120*/  MOV R14, 0x140 ;  /* 0x00000140000e7802 */ /* 0x000fce0000000f00 */
[----:B------:R-:W-:Y:S05]  /*0130*/  CALL.REL.NOINC `($__internal_0_$__cuda_sm3x_div_rn_noftz_f32_slowpath) ;  /* 0x0000000800d07944 */ /* 0x000fea0003c00000 */
[----:B------:R-:W-:-:S07]  /*0140*/  MOV R6, R16 ;  /* 0x0000001000067202 */ /* 0x000fce0000000f00 */
.L_x_1:
[----:B------:R-:W-:Y:S05]  /*0150*/  BSYNC.RECONVERGENT B0 ;  /* 0x0000000000007941 */ /* 0x000fea0003800200 */
.L_x_0:
[----:B------:R-:W0:Y:S01]  /*0160*/  S2UR UR6, SR_CgaCtaId ;  /* 0x00000000000679c3 */ /* 0x000e220000008800 */
[----:B------:R-:W-:Y:S01]  /*0170*/  LEA R10, R7, R8, 0x4 ;  /* 0x00000008070a7211 */ /* 0x000fe200078e20ff */
[----:B------:R-:W-:Y:S01]  /*0180*/  UMOV UR4, 0x400 ;  /* 0x0000040000047882 */ /* 0x000fe20000000000 */
[----:B------:R-:W-:Y:S01]  /*0190*/  HFMA2 R0, -RZ, RZ, 0, 0 ;  /* 0x00000000ff007431 */ /* 0x000fe200000001ff */
[----:B------:R-:W-:Y:S02]  /*01a0*/  CS2R R8, SRZ ;  /* 0x0000000000087805 */ /* 0x000fe4000001ff00 */
[C---:B------:R-:W-:Y:S01]  /*01b0*/  LOP3.LUT R7, R10.reuse, 0xffff, RZ, 0xc0, !PT ;  /* 0x0000ffff0a077812 */ /* 0x040fe200078ec0ff */
[----:B------:R-:W-:Y:S01]  /*01c0*/  VIADD R10, R10, 0xffffff00 ;  /* 0xffffff000a0a7836 */ /* 0x000fe20000000000 */
[----:B------:R-:W1:Y:S01]  /*01d0*/  LDCU.64 UR10, c[0x0][0x358] ;  /* 0x00006b00ff0a77ac */ /* 0x000e620008000a00 */
[----:B0-----:R-:W-:-:S06]  /*01e0*/  ULEA UR6, UR6, UR4, 0x18 ;  /* 0x0000000406067291 */ /* 0x001fcc000f8ec0ff */
[----:B-1----:R-:W-:-:S07]  /*01f0*/  LEA R11, R7, UR6, 0x2 ;  /* 0x00000006070b7c11 */ /* 0x002fce000f8e10ff */
.L_x_10:
[----:B------:R-:W-:Y:S02]  /*0200*/  LEA R12, R8, R7, 0x4 ;  /* 0x00000007080c7211 */ /* 0x000fe400078e20ff */
[----:B------:R-:W-:-:S07]  /*0210*/  MOV R13, RZ ;  /* 0x000000ff000d7202 */ /* 0x000fce0000000f00 */
.L_x_9:
[----:B------:R-:W-:Y:S02]  /*0220*/  ISETP.NE.AND P0, PT, R5, R8, PT ;  /* 0x000000080500720c */ /* 0x000fe40003f05270 */
[----:B------:R-:W-:-:S13]  /*0230*/  ISETP.EQ.AND P1, PT, R4, R13, PT ;  /* 0x0000000d0400720c */ /* 0x000fda0003f22270 */
[----:B------:R-:W-:Y:S05]  /*0240*/  @!P0 BRA P1, `(.L_x_2) ;  /* 0x0000000800208947 */ /* 0x000fea0000800000 */
[----:B------:R-:W-:Y:S01]  /*0250*/  BSSY.RECONVERGENT B0, `(.L_x_3) ;  /* 0x0000013000007945 */ /* 0x000fe20003800200 */
[----:B------:R-:W-:Y:S01]  /*0260*/  IMAD R14, R13, 0x440, R12 ;  /* 0x000004400d0e7824 */ /* 0x000fe200078e020c */
[----:B------:R-:W-:Y:S01]  /*0270*/  MOV R15, R10 ;  /* 0x0000000a000f7202 */ /* 0x000fe20000000f00 */
[----:B------:R-:W-:Y:S01]  /*0280*/  IMAD.MOV.U32 R17, RZ, RZ, R7 ;  /* 0x000000ffff117224 */ /* 0x000fe200078e0007 */
[----:B------:R-:W-:-:S07]  /*0290*/  MOV R16, R11 ;  /* 0x0000000b00107202 */ /* 0x000fce0000000f00 */
.L_x_4:
[----:B------:R-:W-:-:S04]  /*02a0*/  IADD3 R15, PT, PT, R15, 0x100, RZ ;  /* 0x000001000f0f7810 */ /* 0x000fc80007ffe0ff */
[----:B------:R-:W-:-:S13]  /*02b0*/  ISETP.GT.U32.AND P0, PT, R15, 0x18f, PT ;  /* 0x0000018f0f00780c */ /* 0x000fda0003f04070 */
[----:B------:R-:W0:Y:S01]  /*02c0*/  @!P0 LDC.64 R2, c[0x0][0x380] ;  /* 0x0000e000ff028b82 */ /* 0x000e220000000a00 */
[----:B------:R-:W-:-:S05]  /*02d0*/  @!P0 IMAD.HI.U32 R18, R17, -0x33333333, RZ ;  /* 0xcccccccd11128827 */ /* 0x000fca00078e00ff */
[----:B------:R-:W-:-:S05]  /*02e0*/  @!P0 SHF.R.U32.HI R19, RZ, 0x4, R18 ;  /* 0x00000004ff138819 */ /* 0x000fca0000011612 */
[----:B------:R-:W-:-:S04]  /*02f0*/  @!P0 IMAD R19, R19, 0x30, R14 ;  /* 0x0000003013138824 */ /* 0x000fc800078e020e */
[----:B0-----:R-:W-:-:S06]  /*0300*/  @!P0 IMAD.WIDE.U32 R2, R19, 0x4, R2 ;  /* 0x0000000413028825 */ /* 0x001fcc00078e0002 */
[----:B------:R-:W2:Y:S01]  /*0310*/  @!P0 LDG.E R3, desc[UR10][R2.64] ;  /* 0x0000000a02038981 */ /* 0x000ea2000c1e1900 */
[----:B------:R-:W-:Y:S02]  /*0320*/  IADD3 R17, PT, PT, R17, 0x100, RZ ;  /* 0x0000010011117810 */ /* 0x000fe40007ffe0ff */
[----:B------:R-:W-:Y:S01]  /*0330*/  IADD3 R14, PT, PT, R14, 0x100, RZ ;  /* 0x000001000e0e7810 */ /* 0x000fe20007ffe0ff */
[----:B--2---:R0:W-:Y:S01]  /*0340*/  @!P0 STS [R16], R3 ;  /* 0x0000000310008388 */ /* 0x0041e20000000800 */
[----:B------:R-:W-:Y:S02]  /*0350*/  ISETP.GE.U32.AND P0, PT, R15, 0x90, PT ;  /* 0x000000900f00780c */ /* 0x000fe40003f06070 */
[----:B0-----:R-:W-:-:S11]  /*0360*/  IADD3 R16, PT, PT, R16, 0x400, RZ ;  /* 0x0000040010107810 */ /* 0x001fd60007ffe0ff */
[----:B------:R-:W-:Y:S05]  /*0370*/  @!P0 BRA `(.L_x_4) ;  /* 0xfffffffc00c88947 */ /* 0x000fea000383ffff */
[----:B------:R-:W-:Y:S05]  /*0380*/  BSYNC.RECONVERGENT B0 ;  /* 0x0000000000007941 */ /* 0x000fea0003800200 */
.L_x_3:
[----:B------:R-:W-:Y:S06]  /*0390*/  BAR.SYNC.DEFER_BLOCKING 0x0 ;  /* 0x0000000000007b1d */ /* 0x000fec0000010000 */
[----:B------:R-:W-:-:S05]  /*03a0*/  UMOV UR4, URZ ;  /* 0x000000ff00047c82 */ /* 0x000fca0008000000 */
.L_x_8:
[----:B------:R-:W0:Y:S01]  /*03b0*/  LDC R15, c[0x0][0x394] ;  /* 0x0000e500ff0f7b82 */ /* 0x000e220000000800 */
[----:B------:R-:W-:Y:S01]  /*03c0*/  UMOV UR8, UR4 ;  /* 0x0000000400087c82 */ /* 0x000fe20008000000 */
[----:B------:R-:W-:Y:S01]  /*03d0*/  UIADD3 UR4, UPT, UPT, UR4, 0x1, URZ ;  /* 0x0000000104047890 */ /* 0x000fe2000fffe0ff */
[----:B------:R-:W-:-:S03]  /*03e0*/  UMOV UR5, URZ ;  /* 0x000000ff00057c82 */ /* 0x000fc60008000000 */
[----:B------:R-:W-:-:S11]  /*03f0*/  UISETP.NE.AND UP1, UPT, UR4, 0x10, UPT ;  /* 0x000000100400788c */ /* 0x000fd6000bf25270 */
.L_x_7:
[----:B------:R-:W-:Y:S01]  /*0400*/  UIMAD UR7, UR5, 0x14, UR8 ;  /* 0x00000014050778a4 */ /* 0x000fe2000f8e0208 */
[----:B------:R-:W-:Y:S03]  /*0410*/  BSSY.RECONVERGENT B0, `(.L_x_5) ;  /* 0x000005b000007945 */ /* 0x000fe60003800200 */
[----:B------:R-:W-:-:S09]  /*0420*/  ULEA UR7, UR7, UR6, 0x2 ;  /* 0x0000000607077291 */ /* 0x000fd2000f8e10ff */
[----:B------:R-:W1:Y:S04]  /*0430*/  LDS R21, [UR7+0x4] ;  /* 0x00000407ff157984 */ /* 0x000e680008000800 */
[----:B------:R-:W2:Y:S04]  /*0440*/  LDS R27, [UR7+0x54] ;  /* 0x00005407ff1b7984 */ /* 0x000ea80008000800 */
[----:B------:R-:W3:Y:S04]  /*0450*/  LDS R29, [UR7+0xa4] ;  /* 0x0000a407ff1d7984 */ /* 0x000ee80008000800 */
[----:B------:R-:W4:Y:S04]  /*0460*/  LDS R14, [UR7+0xf4] ;  /* 0x0000f407ff0e7984 */ /* 0x000f280008000800 */
[----:B------:R-:W5:Y:S04]  /*0470*/  LDS R25, [UR7+0x144] ;  /* 0x00014407ff197984 */ /* 0x000f680008000800 */
[----:B------:R-:W0:Y:S04]  /*0480*/  LDS R23, [UR7+0x8] ;  /* 0x00000807ff177984 */ /* 0x000e280008000800 */
[----:B------:R-:W0:Y:S04]  /*0490*/  LDS R19, [UR7+0x58] ;  /* 0x00005807ff137984 */ /* 0x000e280008000800 */
[----:B------:R-:W0:Y:S04]  /*04a0*/  LDS R17, [UR7+0xa8] ;  /* 0x0000a807ff117984 */ /* 0x000e280008000800 */
[----:B------:R-:W0:Y:S01]  /*04b0*/  LDS R3, [UR7+0xf8] ;  /* 0x0000f807ff037984 */ /* 0x000e220008000800 */
[--C-:B-1----:R-:W-:Y:S01]  /*04c0*/  FADD R21, -R21, R6.reuse ;  /* 0x0000000615157221 */ /* 0x102fe20000000100 */
[----:B--2---:R-:W-:-:S03]  /*04d0*/  FADD R27, -R27, R6 ;  /* 0x000000061b1b7221 */ /* 0x004fc60000000100 */
[----:B------:R-:W-:Y:S02]  /*04e0*/  FADD R2, RZ, R21 ;  /* 0x00000015ff027221 */ /* 0x000fe40000000000 */
[----:B------:R-:W1:Y:S01]  /*04f0*/  LDS R21, [UR7+0x148] ;  /* 0x00014807ff157984 */ /* 0x000e620008000800 */
[--C-:B---3--:R-:W-:Y:S01]  /*0500*/  FADD R29, -R29, R6.reuse ;  /* 0x000000061d1d7221 */ /* 0x108fe20000000100 */
[----:B------:R-:W-:Y:S02]  /*0510*/  FADD R2, R2, R27 ;  /* 0x0000001b02027221 */ /* 0x000fe40000000000 */
[----:B------:R-:W2:Y:S01]  /*0520*/  LDS R27, [UR7+0xc] ;  /* 0x00000c07ff1b7984 */ /* 0x000ea20008000800 */
[----:B----4-:R-:W-:Y:S01]  /*0530*/  FADD R14, -R14, R6 ;  /* 0x000000060e0e7221 */ /* 0x010fe20000000100 */
[----:B------:R-:W-:Y:S02]  /*0540*/  FADD R2, R2, R29 ;  /* 0x0000001d02027221 */ /* 0x000fe40000000000 */
[----:B------:R-:W3:Y:S02]  /*0550*/  LDS R29, [UR7+0x5c] ;  /* 0x00005c07ff1d7984 */ /* 0x000ee40008000800 */
[----:B------:R-:W-:Y:S01]  /*0560*/  FADD R2, R2, R14 ;  /* 0x0000000e02027221 */ /* 0x000fe20000000000 */
[----:B-----5:R-:W-:-:S02]  /*0570*/  FADD R14, -R25, R6 ;  /* 0x00000006190e7221 */ /* 0x020fc40000000100 */
[----:B------:R-:W4:Y:S02]  /*0580*/  LDS R25, [UR7+0xac] ;  /* 0x0000ac07ff197984 */ /* 0x000f240008000800 */
[----:B------:R-:W-:Y:S01]  /*0590*/  FADD R2, R2, R14 ;  /* 0x0000000e02027221 */ /* 0x000fe20000000000 */
[--C-:B0-----:R-:W-:Y:S01]  /*05a0*/  FADD R14, -R23, R6.reuse ;  /* 0x00000006170e7221 */ /* 0x101fe20000000100 */
[----:B------:R-:W-:Y:S01]  /*05b0*/  FADD R19, -R19, R6 ;  /* 0x0000000613137221 */ /* 0x000fe20000000100 */
[----:B------:R-:W0:Y:S02]  /*05c0*/  LDS R23, [UR7+0xfc] ;  /* 0x0000fc07ff177984 */ /* 0x000e240008000800 */
[----:B------:R-:W-:Y:S01]  /*05d0*/  FADD R14, R2, R14 ;  /* 0x0000000e020e7221 */ /* 0x000fe20000000000 */
[----:B------:R-:W-:Y:S01]  /*05e0*/  FADD R16, -R17, R6 ;  /* 0x0000000611107221 */ /* 0x000fe20000000100 */
[----:B------:R-:W5:Y:S02]  /*05f0*/  LDS R2, [UR7+0x14c] ;  /* 0x00014c07ff027984 */ /* 0x000f640008000800 */
[----:B------:R-:W-:-:S02]  /*0600*/  FADD R14, R14, R19 ;  /* 0x000000130e0e7221 */ /* 0x000fc40000000000 */
[----:B------:R-:W5:Y:S02]  /*0610*/  LDS R19, [UR7+0x10] ;  /* 0x00001007ff137984 */ /* 0x000f640008000800 */
[----:B------:R-:W-:Y:S01]  /*0620*/  FADD R14, R14, R16 ;  /* 0x000000100e0e7221 */ /* 0x000fe20000000000 */
[----:B------:R-:W-:Y:S02]  /*0630*/  FADD R16, -R3, R6 ;  /* 0x0000000603107221 */ /* 0x000fe40000000100 */
[----:B------:R-:W5:Y:S02]  /*0640*/  LDS R3, [UR7+0x60] ;  /* 0x00006007ff037984 */ /* 0x000f640008000800 */
[----:B------:R-:W-:Y:S01]  /*0650*/  FADD R14, R14, R16 ;  /* 0x000000100e0e7221 */ /* 0x000fe20000000000 */
[----:B-1----:R-:W-:Y:S02]  /*0660*/  FADD R16, -R21, R6 ;  /* 0x0000000615107221 */ /* 0x002fe40000000100 */
[----:B------:R-:W1:Y:S02]  /*0670*/  LDS R21, [UR7+0xb0] ;  /* 0x0000b007ff157984 */ /* 0x000e640008000800 */
[----:B------:R-:W-:Y:S01]  /*0680*/  FADD R14, R14, R16 ;  /* 0x000000100e0e7221 */ /* 0x000fe20000000000 */
[----:B--2---:R-:W-:-:S02]  /*0690*/  FADD R16, -R27, R6 ;  /* 0x000000061b107221 */ /* 0x004fc40000000100 */
[----:B------:R-:W2:Y:S02]  /*06a0*/  LDS R27, [UR7+0x100] ;  /* 0x00010007ff1b7984 */ /* 0x000ea40008000800 */
[----:B------:R-:W-:Y:S01]  /*06b0*/  FADD R14, R14, R16 ;  /* 0x000000100e0e7221 */ /* 0x000fe20000000000 */
[----:B---3--:R-:W-:Y:S02]  /*06c0*/  FADD R16, -R29, R6 ;  /* 0x000000061d107221 */ /* 0x008fe40000000100 */
[----:B------:R-:W3:Y:S02]  /*06d0*/  LDS R29, [UR7+0x150] ;  /* 0x00015007ff1d7984 */ /* 0x000ee40008000800 */
[----:B------:R-:W-:Y:S01]  /*06e0*/  FADD R14, R14, R16 ;  /* 0x000000100e0e7221 */ /* 0x000fe20000000000 */
[----:B----4-:R-:W-:Y:S02]  /*06f0*/  FADD R16, -R25, R6 ;  /* 0x0000000619107221 */ /* 0x010fe40000000100 */
[----:B------:R-:W4:Y:S02]  /*0700*/  LDS R25, [UR7+0x14] ;  /* 0x00001407ff197984 */ /* 0x000f240008000800 */
[----:B------:R-:W-:Y:S01]  /*0710*/  FADD R14, R14, R16 ;  /* 0x000000100e0e7221 */ /* 0x000fe20000000000 */
[----:B0-----:R-:W-:-:S02]  /*0720*/  FADD R16, -R23, R6 ;  /* 0x0000000617107221 */ /* 0x001fc40000000100 */
[----:B------:R-:W0:Y:S02]  /*0730*/  LDS R23, [UR7+0x64] ;  /* 0x00006407ff177984 */ /* 0x000e240008000800 */
[----:B------:R-:W-:Y:S01]  /*0740*/  FADD R14, R14, R16 ;  /* 0x000000100e0e7221 */ /* 0x000fe20000000000 */
[--C-:B-----5:R-:W-:Y:S01]  /*0750*/  FADD R16, -R2, R6.reuse ;  /* 0x0000000602107221 */ /* 0x120fe20000000100 */
[----:B------:R-:W-:Y:S01]  /*0760*/  FADD R18, -R19, R6 ;  /* 0x0000000613127221 */ /* 0x000fe20000000100 */
[----:B------:R-:W5:Y:S02]  /*0770*/  LDS R2, [UR7+0xb4] ;  /* 0x0000b407ff027984 */ /* 0x000f640008000800 */
[----:B------:R-:W-:Y:S02]  /*0780*/  FADD R16, R14, R16 ;  /* 0x000000100e107221 */ /* 0x000fe40000000000 */
[----:B------:R-:W5:Y:S01]  /*0790*/  LDS R14, [UR7+0x104] ;  /* 0x00010407ff0e7984 */ /* 0x000f620008000800 */
[----:B------:R-:W-:Y:S01]  /*07a0*/  FADD R3, -R3, R6 ;  /* 0x0000000603037221 */ /* 0x000fe20000000100 */
[----:B------:R-:W-:-:S02]  /*07b0*/  FADD R16, R16, R18 ;  /* 0x0000001210107221 */ /* 0x000fc40000000000 */
[----:B------:R-:W5:Y:S02]  /*07c0*/  LDS R19, [UR7+0x154] ;  /* 0x00015407ff137984 */ /* 0x000f640008000800 */
[----:B------:R-:W-:Y:S01]  /*07d0*/  FADD R3, R16, R3 ;  /* 0x0000000310037221 */ /* 0x000fe20000000000 */
[----:B-1----:R-:W-:-:S04]  /*07e0*/  FADD R16, -R21, R6 ;  /* 0x0000000615107221 */ /* 0x002fc80000000100 */
[----:B------:R-:W-:Y:S01]  /*07f0*/  FADD R3, R3, R16 ;  /* 0x0000001003037221 */ /* 0x000fe20000000000 */
[----:B--2---:R-:W-:-:S04]  /*0800*/  FADD R16, -R27, R6 ;  /* 0x000000061b107221 */ /* 0x004fc80000000100 */
[----:B------:R-:W-:Y:S01]  /*0810*/  FADD R3, R3, R16 ;  /* 0x0000001003037221 */ /* 0x000fe20000000000 */
[----:B---3--:R-:W-:-:S04]  /*0820*/  FADD R16, -R29, R6 ;  /* 0x000000061d107221 */ /* 0x008fc80000000100 */
[----:B------:R-:W-:Y:S01]  /*0830*/  FADD R3, R3, R16 ;  /* 0x0000001003037221 */ /* 0x000fe20000000000 */
[----:B----4-:R-:W-:Y:S01]  /*0840*/  FADD R18, -R25, R6 ;  /* 0x0000000619127221 */ /* 0x010fe20000000100 */
[----:B------:R-:W1:Y:S03]  /*0850*/  MUFU.RCP R16, R15 ;  /* 0x0000000f00107308 */ /* 0x000e660000001000 */
[----:B------:R-:W-:Y:S01]  /*0860*/  FADD R3, R3, R18 ;  /* 0x0000001203037221 */ /* 0x000fe20000000000 */
[----:B0-----:R-:W-:-:S04]  /*0870*/  FADD R18, -R23, R6 ;  /* 0x0000000617127221 */ /* 0x001fc80000000100 */
[----:B------:R-:W-:Y:S01]  /*0880*/  FADD R3, R3, R18 ;  /* 0x0000001203037221 */ /* 0x000fe20000000000 */
[----:B-----5:R-:W-:-:S04]  /*0890*/  FADD R2, -R2, R6 ;  /* 0x0000000602027221 */ /* 0x020fc80000000100 */
[----:B------:R-:W-:Y:S01]  /*08a0*/  FADD R2, R3, R2 ;  /* 0x0000000203027221 */ /* 0x000fe20000000000 */
[--C-:B------:R-:W-:Y:S01]  /*08b0*/  FADD R3, -R14, R6.reuse ;  /* 0x000000060e037221 */ /* 0x100fe20000000100 */
[----:B------:R-:W-:-:S03]  /*08c0*/  FADD R19, -R19, R6 ;  /* 0x0000000613137221 */ /* 0x000fc60000000100 */
[----:B------:R-:W-:Y:S01]  /*08d0*/  FADD R2, R2, R3 ;  /* 0x0000000302027221 */ /* 0x000fe20000000000 */
[----:B-1----:R-:W-:-:S03]  /*08e0*/  FFMA R3, R16, -R15, 1 ;  /* 0x3f80000010037423 */ /* 0x002fc6000000080f */
[----:B------:R-:W-:Y:S01]  /*08f0*/  FADD R2, R2, R19 ;  /* 0x0000001302027221 */ /* 0x000fe20000000000 */
[----:B------:R-:W-:-:S03]  /*0900*/  FFMA R3, R16, R3, R16 ;  /* 0x0000000310037223 */ /* 0x000fc60000000010 */
[----:B------:R-:W0:Y:S01]  /*0910*/  FCHK P0, -R2, R15 ;  /* 0x0000000f02007302 */ /* 0x000e220000000100 */
[----:B------:R-:W-:-:S04]  /*0920*/  FFMA R14, -R2, R3, RZ ;  /* 0x00000003020e7223 */ /* 0x000fc800000001ff */
[----:B------:R-:W-:-:S04]  /*0930*/  FFMA R16, R14, -R15, -R2 ;  /* 0x8000000f0e107223 */ /* 0x000fc80000000802 */
[----:B------:R-:W-:Y:S01]  /*0940*/  FFMA R3, R3, R16, R14 ;  /* 0x0000001003037223 */ /* 0x000fe2000000000e */
[----:B0-----:R-:W-:Y:S06]  /*0950*/  @!P0 BRA `(.L_x_6) ;  /* 0x0000000000188947 */ /* 0x001fec0003800000 */
[----:B------:R-:W0:Y:S01]  /*0960*/  LDCU UR7, c[0x0][0x394] ;  /* 0x00007280ff0777ac */ /* 0x000e220008000800 */
[----:B------:R-:W-:Y:S01]  /*0970*/  FADD R2, -R2, -RZ ;  /* 0x800000ff02027221 */ /* 0x000fe20000000100 */
[----:B------:R-:W-:Y:S01]  /*0980*/  MOV R14, 0x9b0 ;  /* 0x000009b0000e7802 */ /* 0x000fe20000000f00 */
[----:B0-----:R-:W-:-:S07]  /*0990*/  IMAD.U32 R3, RZ, RZ, UR7 ;  /* 0x00000007ff037e24 */ /* 0x001fce000f8e00ff */
[----:B------:R-:W-:Y:S05]  /*09a0*/  CALL.REL.NOINC `($__internal_0_$__cuda_sm3x_div_rn_noftz_f32_slowpath) ;  /* 0x0000000000b47944 */ /* 0x000fea0003c00000 */
[----:B------:R-:W-:-:S07]  /*09b0*/  MOV R3, R16 ;  /* 0x0000001000037202 */ /* 0x000fce0000000f00 */
.L_x_6:
[----:B------:R-:W-:Y:S05]  /*09c0*/  BSYNC.RECONVERGENT B0 ;  /* 0x0000000000007941 */ /* 0x000fea0003800200 */
.L_x_5:
[----:B------:R-:W-:Y:S01]  /*09d0*/  HFMA2 R2, -RZ, RZ, 0.96630859375, -0.0022525787353515625 ;  /* 0x3bbb989dff027431 */ /* 0x000fe200000001ff */
[----:B------:R-:W-:Y:S01]  /*09e0*/  MOV R19, 0x437c0000 ;  /* 0x437c000000137802 */ /* 0x000fe20000000f00 */
[----:B------:R-:W-:-:S04]  /*09f0*/  UIADD3 UR5, UPT, UPT, UR5, 0x1, URZ ;  /* 0x0000000105057890 */ /* 0x000fc8000fffe0ff */
[----:B------:R-:W-:Y:S01]  /*0a00*/  UISETP.NE.AND UP0, UPT, UR5, 0x10, UPT ;  /* 0x000000100500788c */ /* 0x000fe2000bf05270 */
[----:B------:R-:W-:-:S04]  /*0a10*/  FFMA.SAT R2, R3, R2, 0.5 ;  /* 0x3f00000003027423 */ /* 0x000fc80000002002 */
[----:B------:R-:W-:-:S04]  /*0a20*/  FFMA.RM R2, R2, R19, 12582913 ;  /* 0x4b40000102027423 */ /* 0x000fc80000004013 */
[C---:B------:R-:W-:Y:S01]  /*0a30*/  FADD R14, R2.reuse, -12583039 ;  /* 0xcb40007f020e7421 */ /* 0x040fe20000000000 */
[----:B------:R-:W-:-:S03]  /*0a40*/  SHF.L.U32 R2, R2, 0x17, RZ ;  /* 0x0000001702027819 */ /* 0x000fc600000006ff */
[----:B------:R-:W-:-:S04]  /*0a50*/  FFMA R14, R3, 1.4426950216293334961, -R14 ;  /* 0x3fb8aa3b030e7823 */ /* 0x000fc8000000080e */
[----:B------:R-:W-:-:S04]  /*0a60*/  FFMA R14, R3, 1.925963033500011079e-08, R14 ;  /* 0x32a57060030e7823 */ /* 0x000fc8000000000e */
[----:B------:R-:W0:Y:S02]  /*0a70*/  MUFU.EX2 R3, R14 ;  /* 0x0000000e00037308 */ /* 0x000e240000000800 */
[----:B0-----:R-:W-:-:S04]  /*0a80*/  FMUL R2, R2, R3 ;  /* 0x0000000302027220 */ /* 0x001fc80000400000 */
[----:B------:R-:W-:Y:S01]  /*0a90*/  FFMA R0, R17, R2, R0 ;  /* 0x0000000211007223 */ /* 0x000fe20000000000 */
[----:B------:R-:W-:Y:S01]  /*0aa0*/  FADD R9, R2, R9 ;  /* 0x0000000902097221 */ /* 0x000fe20000000000 */
[----:B------:R-:W-:Y:S06]  /*0ab0*/  BRA.U UP0, `(.L_x_7) ;  /* 0xfffffff900507547 */ /* 0x000fec000b83ffff */
[----:B------:R-:W-:Y:S05]  /*0ac0*/  BRA.U UP1, `(.L_x_8) ;  /* 0xfffffff901387547 */ /* 0x000fea000b83ffff */
.L_x_2:
[----:B------:R-:W-:-:S04]  /*0ad0*/  IADD3 R13, PT, PT, R13, 0x1, RZ ;  /* 0x000000010d0d7810 */ /* 0x000fc80007ffe0ff */
[----:B------:R-:W-:-:S13]  /*0ae0*/  ISETP.NE.AND P0, PT, R13, 0x4, PT ;  /* 0x000000040d00780c */ /* 0x000fda0003f05270 */
[----:B------:R-:W-:Y:S05]  /*0af0*/  @P0 BRA `(.L_x_9) ;  /* 0xfffffff400c80947 */ /* 0x000fea000383ffff */
[----:B------:R-:W-:-:S05]  /*0b00*/  VIADD R8, R8, 0x1 ;  /* 0x0000000108087836 */ /* 0x000fca0000000000 */
[----:B------:R-:W-:-:S13]  /*0b10*/  ISETP.NE.AND P0, PT, R8, 0x4, PT ;  /* 0x000000040800780c */ /* 0x000fda0003f05270 */
[----:B------:R-:W-:Y:S05]  /*0b20*/  @P0 BRA `(.L_x_10) ;  /* 0xfffffff400b40947 */ /* 0x000fea000383ffff */
[----:B------:R-:W0:Y:S01]  /*0b30*/  MUFU.RCP R2, R9 ;  /* 0x0000000900027308 */ /* 0x000e220000001000 */
[----:B------:R-:W-:Y:S07]  /*0b40*/  BSSY.RECONVERGENT B0, `(.L_x_11) ;  /* 0x000000d000007945 */ /* 0x000fee0003800200 */
[----:B------:R-:W1:Y:S01]  /*0b50*/  FCHK P0, R0, R9 ;  /* 0x0000000900007302 */ /* 0x000e620000000000 */
[----:B0-----:R-:W-:-:S04]  /*0b60*/  FFMA R3, -R9, R2, 1 ;  /* 0x3f80000009037423 */ /* 0x001fc80000000102 */
[----:B------:R-:W-:-:S04]  /*0b70*/  FFMA R3, R2, R3, R2 ;  /* 0x0000000302037223 */ /* 0x000fc80000000002 */
[----:B------:R-:W-:-:S04]  /*0b80*/  FFMA R2, R0, R3, RZ ;  /* 0x0000000300027223 */ /* 0x000fc800000000ff */
[----:B------:R-:W-:-:S04]  /*0b90*/  FFMA R6, -R9, R2, R0 ;  /* 0x0000000209067223 */ /* 0x000fc80000000100 */
[----:B------:R-:W-:Y:S01]  /*0ba0*/  FFMA R7, R3, R6, R2 ;  /* 0x0000000603077223 */ /* 0x000fe20000000002 */
[----:B-1----:R-:W-:Y:S06]  /*0bb0*/  @!P0 BRA `(.L_x_12) ;  /* 0x0000000000148947 */ /* 0x002fec0003800000 */
[----:B------:R-:W-:Y:S02]  /*0bc0*/  MOV R2, R0 ;  /* 0x0000000000027202 */ /* 0x000fe40000000f00 */
[----:B------:R-:W-:Y:S02]  /*0bd0*/  MOV R3, R9 ;  /* 0x0000000900037202 */ /* 0x000fe40000000f00 */
[----:B------:R-:W-:-:S07]  /*0be0*/  MOV R14, 0xc00 ;  /* 0x00000c00000e7802 */ /* 0x000fce0000000f00 */
[----:B------:R-:W-:Y:S05]  /*0bf0*/  CALL.REL.NOINC `($__internal_0_$__cuda_sm3x_div_rn_noftz_f32_slowpath) ;  /* 0x0000000000207944 */ /* 0x000fea0003c00000 */
[----:B------:R-:W-:-:S07]  /*0c00*/  MOV R7, R16 ;  /* 0x0000001000077202 */ /* 0x000fce0000000f00 */
.L_x_12:
[----:B------:R-:W-:Y:S05]  /*0c10*/  BSYNC.RECONVERGENT B0 ;  /* 0x0000000000007941 */ /* 0x000fea0003800200 */
.L_x_11:
[----:B------:R-:W0:Y:S01]  /*0c20*/  LDC.64 R2, c[0x0][0x388] ;  /* 0x0000e200ff027b82 */ /* 0x000e220000000a00 */
[----:B------:R-:W-:-:S04]  /*0c30*/  LEA R5, R4, R5, 0x6 ;  /* 0x0000000504057211 */ /* 0x000fc800078e30ff */
[----:B------:R-:W-:-:S05]  /*0c40*/  SHF.L.U32 R5, R5, 0x4, RZ ;  /* 0x0000000405057819 */ /* 0x000fca00000006ff */
[----:B0-----:R-:W-:-:S05]  /*0c50*/  IMAD.WIDE.U32 R2, R5, 0x4, R2 ;  /* 0x0000000405027825 */ /* 0x001fca00078e0002 */
[----:B------:R-:W-:Y:S01]  /*0c60*/  STG.E desc[UR10][R2.64], R7 ;  /* 0x0000000702007986 */ /* 0x000fe2000c10190a */
[----:B------:R-:W-:Y:S05]  /*0c70*/  EXIT ;  /* 0x000000000000794d */ /* 0x000fea0003800000 */
        .weak           $__internal_0_$__cuda_sm3x_div_rn_noftz_f32_slowpath
        .type           $__internal_0_$__cuda_sm3x_div_rn_noftz_f32_slowpath,@function
        .size           $__internal_0_$__cuda_sm3x_div_rn_noftz_f32_slowpath,(.L_x_25 - $__internal_0_$__cuda_sm3x_div_rn_noftz_f32_slowpath)
$__internal_0_$__cuda_sm3x_div_rn_noftz_f32_slowpath:
[----:B------:R-:W-:Y:S01]  /*0c80*/  SHF.R.U32.HI R16, RZ, 0x17, R3 ;  /* 0x00000017ff107819 */ /* 0x000fe20000011603 */
[----:B------:R-:W-:Y:S01]  /*0c90*/  BSSY.RECONVERGENT B1, `(.L_x_13) ;  /* 0x0000062000017945 */ /* 0x000fe20003800200 */
[----:B------:R-:W-:Y:S02]  /*0ca0*/  SHF.R.U32.HI R18, RZ, 0x17, R2 ;  /* 0x00000017ff127819 */ /* 0x000fe40000011602 */
[----:B------:R-:W-:Y:S02]  /*0cb0*/  LOP3.LUT R16, R16, 0xff, RZ, 0xc0, !PT ;  /* 0x000000ff10107812 */ /* 0x000fe400078ec0ff */
[----:B------:R-:W-:-:S03]  /*0cc0*/  LOP3.LUT R23, R18, 0xff, RZ, 0xc0, !PT ;  /* 0x000000ff12177812 */ /* 0x000fc600078ec0ff */
[----:B------:R-:W-:Y:S01]  /*0cd0*/  VIADD R20, R16, 0xffffffff ;  /* 0xffffffff10147836 */ /* 0x000fe20000000000 */
[----:B------:R-:W-:-:S04]  /*0ce0*/  IADD3 R19, PT, PT, R23, -0x1, RZ ;  /* 0xffffffff17137810 */ /* 0x000fc80007ffe0ff */
[----:B------:R-:W-:-:S04]  /*0cf0*/  ISETP.GT.U32.AND P0, PT, R20, 0xfd, PT ;  /* 0x000000fd1400780c */ /* 0x000fc80003f04070 */
[----:B------:R-:W-:-:S13]  /*0d00*/  ISETP.GT.U32.OR P0, PT, R19, 0xfd, P0 ;  /* 0x000000fd1300780c */ /* 0x000fda0000704470 */
[----:B------:R-:W-:Y:S01]  /*0d10*/  @!P0 MOV R18, RZ ;  /* 0x000000ff00128202 */ /* 0x000fe20000000f00 */
[----:B------:R-:W-:Y:S06]  /*0d20*/  @!P0 BRA `(.L_x_14) ;  /* 0x00000000005c8947 */ /* 0x000fec0003800000 */
[----:B------:R-:W-:Y:S02]  /*0d30*/  FSETP.GTU.FTZ.AND P0, PT, |R2|, +INF , PT ;  /* 0x7f8000000200780b */ /* 0x000fe40003f1c200 */
[----:B------:R-:W-:-:S04]  /*0d40*/  FSETP.GTU.FTZ.AND P1, PT, |R3|, +INF , PT ;  /* 0x7f8000000300780b */ /* 0x000fc80003f3c200 */
[----:B------:R-:W-:-:S13]  /*0d50*/  PLOP3.LUT P0, PT, P0, P1, PT, 0xf8, 0x8f ;  /* 0x00000000008f781c */ /* 0x000fda0000703f70 */
[----:B------:R-:W-:Y:S05]  /*0d60*/  @P0 BRA `(.L_x_15) ;  /* 0x00000004004c0947 */ /* 0x000fea0003800000 */
[----:B------:R-:W-:-:S13]  /*0d70*/  LOP3.LUT P0, RZ, R3, 0x7fffffff, R2, 0xc8, !PT ;  /* 0x7fffffff03ff7812 */ /* 0x000fda000780c802 */
[----:B------:R-:W-:Y:S05]  /*0d80*/  @!P0 BRA `(.L_x_16) ;  /* 0x00000004003c8947 */ /* 0x000fea0003800000 */
[C---:B------:R-:W-:Y:S02]  /*0d90*/  FSETP.NEU.FTZ.AND P2, PT, |R2|.reuse, +INF , PT ;  /* 0x7f8000000200780b */ /* 0x040fe40003f5d200 */
[----:B------:R-:W-:Y:S02]  /*0da0*/  FSETP.NEU.FTZ.AND P1, PT, |R3|, +INF , PT ;  /* 0x7f8000000300780b */ /* 0x000fe40003f3d200 */
[----:B------:R-:W-:-:S11]  /*0db0*/  FSETP.NEU.FTZ.AND P0, PT, |R2|, +INF , PT ;  /* 0x7f8000000200780b */ /* 0x000fd60003f1d200 */
[----:B------:R-:W-:Y:S05]  /*0dc0*/  @!P1 BRA !P2, `(.L_x_16) ;  /* 0x00000004002c9947 */ /* 0x000fea0005000000 */
[----:B------:R-:W-:-:S04]  /*0dd0*/  LOP3.LUT P2, RZ, R2, 0x7fffffff, RZ, 0xc0, !PT ;  /* 0x7fffffff02ff7812 */ /* 0x000fc8000784c0ff */
[----:B------:R-:W-:-:S13]  /*0de0*/  PLOP3.LUT P1, PT, P1, P2, PT, 0x2f, 0xf2 ;  /* 0x0000000000f2781c */ /* 0x000fda0000f24577 */
[----:B------:R-:W-:Y:S05]  /*0df0*/  @P1 BRA `(.L_x_17) ;  /* 0x0000000400181947 */ /* 0x000fea0003800000 */
[----:B------:R-:W-:-:S04]  /*0e00*/  LOP3.LUT P1, RZ, R3, 0x7fffffff, RZ, 0xc0, !PT ;  /* 0x7fffffff03ff7812 */ /* 0x000fc8000782c0ff */
[----:B------:R-:W-:-:S13]  /*0e10*/  PLOP3.LUT P0, PT, P0, P1, PT, 0x2f, 0xf2 ;  /* 0x0000000000f2781c */ /* 0x000fda0000702577 */
[----:B------:R-:W-:Y:S05]  /*0e20*/  @P0 BRA `(.L_x_18) ;  /* 0x0000000400000947 */ /* 0x000fea0003800000 */
[----:B------:R-:W-:Y:S02]  /*0e30*/  ISETP.GE.AND P0, PT, R19, RZ, PT ;  /* 0x000000ff1300720c */ /* 0x000fe40003f06270 */
[----:B------:R-:W-:-:S11]  /*0e40*/  ISETP.GE.AND P1, PT, R20, RZ, PT ;  /* 0x000000ff1400720c */ /* 0x000fd60003f26270 */
[----:B------:R-:W-:Y:S01]  /*0e50*/  @P0 MOV R18, RZ ;  /* 0x000000ff00120202 */ /* 0x000fe20000000f00 */
[----:B------:R-:W-:Y:S01]  /*0e60*/  @!P0 FFMA R2, R2, 1.84467440737095516160e+19, RZ ;  /* 0x5f80000002028823 */ /* 0x000fe200000000ff */
[----:B------:R-:W-:Y:S01]  /*0e70*/  @!P0 MOV R18, 0xffffffc0 ;  /* 0xffffffc000128802 */ /* 0x000fe20000000f00 */
[----:B------:R-:W-:-:S03]  /*0e80*/  @!P1 FFMA R3, R3, 1.84467440737095516160e+19, RZ ;  /* 0x5f80000003039823 */ /* 0x000fc600000000ff */
[----:B------:R-:W-:-:S07]  /*0e90*/  @!P1 IADD3 R18, PT, PT, R18, 0x40, RZ ;  /* 0x0000004012129810 */ /* 0x000fce0007ffe0ff */
.L_x_14:
[----:B------:R-:W-:Y:S01]  /*0ea0*/  LEA R20, R16, 0xc0800000, 0x17 ;  /* 0xc080000010147811 */ /* 0x000fe200078eb8ff */
[----:B------:R-:W-:Y:S04]  /*0eb0*/  BSSY.RECONVERGENT B2, `(.L_x_19) ;  /* 0x0000036000027945 */ /* 0x000fe80003800200 */
[----:B------:R-:W-:Y:S01]  /*0ec0*/  IMAD.IADD R22, R3, 0x1, -R20 ;  /* 0x0000000103167824 */ /* 0x000fe200078e0a14 */
[----:B------:R-:W-:-:S03]  /*0ed0*/  IADD3 R3, PT, PT, R23, -0x7f, RZ ;  /* 0xffffff8117037810 */ /* 0x000fc60007ffe0ff */
[----:B------:R-:W0:Y:S01]  /*0ee0*/  MUFU.RCP R19, R22 ;  /* 0x0000001600137308 */ /* 0x000e220000001000 */
[----:B------:R-:W-:Y:S01]  /*0ef0*/  FADD.FTZ R21, -R22, -RZ ;  /* 0x800000ff16157221 */ /* 0x000fe20000010100 */
[----:B------:R-:W-:-:S03]  /*0f00*/  IMAD R2, R3, -0x800000, R2 ;  /* 0xff80000003027824 */ /* 0x000fc600078e0202 */
[----:B0-----:R-:W-:-:S04]  /*0f10*/  FFMA R20, R19, R21, 1 ;  /* 0x3f80000013147423 */ /* 0x001fc80000000015 */
[----:B------:R-:W-:-:S04]  /*0f20*/  FFMA R19, R19, R20, R19 ;  /* 0x0000001413137223 */ /* 0x000fc80000000013 */
[----:B------:R-:W-:-:S04]  /*0f30*/  FFMA R20, R2, R19, RZ ;  /* 0x0000001302147223 */ /* 0x000fc800000000ff */
[----:B------:R-:W-:-:S04]  /*0f40*/  FFMA R23, R21, R20, R2 ;  /* 0x0000001415177223 */ /* 0x000fc80000000002 */
[----:B------:R-:W-:Y:S01]  /*0f50*/  FFMA R20, R19, R23, R20 ;  /* 0x0000001713147223 */ /* 0x000fe20000000014 */
[----:B------:R-:W-:-:S03]  /*0f60*/  IADD3 R23, PT, PT, R3, 0x7f, -R16 ;  /* 0x0000007f03177810 */ /* 0x000fc60007ffe810 */
[----:B------:R-:W-:Y:S01]  /*0f70*/  FFMA R21, R21, R20, R2 ;  /* 0x0000001415157223 */ /* 0x000fe20000000002 */
[----:B------:R-:W-:-:S03]  /*0f80*/  IADD3 R23, PT, PT, R23, R18, RZ ;  /* 0x0000001217177210 */ /* 0x000fc60007ffe0ff */
[----:B------:R-:W-:-:S05]  /*0f90*/  FFMA R2, R19, R21, R20 ;  /* 0x0000001513027223 */ /* 0x000fca0000000014 */
[----:B------:R-:W-:-:S04]  /*0fa0*/  SHF.R.U32.HI R3, RZ, 0x17, R2 ;  /* 0x00000017ff037819 */ /* 0x000fc80000011602 */
[----:B------:R-:W-:-:S04]  /*0fb0*/  LOP3.LUT R3, R3, 0xff, RZ, 0xc0, !PT ;  /* 0x000000ff03037812 */ /* 0x000fc800078ec0ff */
[----:B------:R-:W-:-:S04]  /*0fc0*/  IADD3 R18, PT, PT, R3, R23, RZ ;  /* 0x0000001703127210 */ /* 0x000fc80007ffe0ff */
[----:B------:R-:W-:-:S04]  /*0fd0*/  IADD3 R3, PT, PT, R18, -0x1, RZ ;  /* 0xffffffff12037810 */ /* 0x000fc80007ffe0ff */
[----:B------:R-:W-:-:S13]  /*0fe0*/  ISETP.GE.U32.AND P0, PT, R3, 0xfe, PT ;  /* 0x000000fe0300780c */ /* 0x000fda0003f06070 */
[----:B------:R-:W-:Y:S05]  /*0ff0*/  @!P0 BRA `(.L_x_20) ;  /* 0x0000000000808947 */ /* 0x000fea0003800000 */
[----:B------:R-:W-:-:S13]  /*1000*/  ISETP.GT.AND P0, PT, R18, 0xfe, PT ;  /* 0x000000fe1200780c */ /* 0x000fda0003f04270 */
[----:B------:R-:W-:Y:S05]  /*1010*/  @P0 BRA `(.L_x_21) ;  /* 0x00000000006c0947 */ /* 0x000fea0003800000 */
[----:B------:R-:W-:-:S13]  /*1020*/  ISETP.GE.AND P0, PT, R18, 0x1, PT ;  /* 0x000000011200780c */ /* 0x000fda0003f06270 */
[----:B------:R-:W-:Y:S05]  /*1030*/  @P0 BRA `(.L_x_22) ;  /* 0x0000000000740947 */ /* 0x000fea0003800000 */
[----:B------:R-:W-:Y:S02]  /*1040*/  ISETP.GE.AND P0, PT, R18, -0x18, PT ;  /* 0xffffffe81200780c */ /* 0x000fe40003f06270 */
[----:B------:R-:W-:-:S11]  /*1050*/  LOP3.LUT R2, R2, 0x80000000, RZ, 0xc0, !PT ;  /* 0x8000000002027812 */ /* 0x000fd600078ec0ff */
[----:B------:R-:W-:Y:S05]  /*1060*/  @!P0 BRA `(.L_x_22) ;  /* 0x0000000000688947 */ /* 0x000fea0003800000 */
[-CC-:B------:R-:W-:Y:S01]  /*1070*/  FFMA.RZ R3, R19, R21.reuse, R20.reuse ;  /* 0x0000001513037223 */ /* 0x180fe2000000c014 */
[C---:B------:R-:W-:Y:S02]  /*1080*/  ISETP.NE.AND P2, PT, R18.reuse, RZ, PT ;  /* 0x000000ff1200720c */ /* 0x040fe40003f45270 */
[C---:B------:R-:W-:Y:S02]  /*1090*/  ISETP.NE.AND P1, PT, R18.reuse, RZ, PT ;  /* 0x000000ff1200720c */ /* 0x040fe40003f25270 */
[----:B------:R-:W-:Y:S01]  /*10a0*/  LOP3.LUT R16, R3, 0x7fffff, RZ, 0xc0, !PT ;  /* 0x007fffff03107812 */ /* 0x000fe200078ec0ff */
[CCC-:B------:R-:W-:Y:S01]  /*10b0*/  FFMA.RP R3, R19.reuse, R21.reuse, R20.reuse ;  /* 0x0000001513037223 */ /* 0x1c0fe20000008014 */
[----:B------:R-:W-:Y:S01]  /*10c0*/  FFMA.RM R20, R19, R21, R20 ;  /* 0x0000001513147223 */ /* 0x000fe20000004014 */
[----:B------:R-:W-:Y:S01]  /*10d0*/  IADD3 R19, PT, PT, R18, 0x20, RZ ;  /* 0x0000002012137810 */ /* 0x000fe20007ffe0ff */
[----:B------:R-:W-:Y:S01]  /*10e0*/  IMAD.MOV R18, RZ, RZ, -R18 ;  /* 0x000000ffff127224 */ /* 0x000fe200078e0a12 */
[----:B------:R-:W-:-:S02]  /*10f0*/  LOP3.LUT R16, R16, 0x800000, RZ, 0xfc, !PT ;  /* 0x0080000010107812 */ /* 0x000fc400078efcff */
[----:B------:R-:W-:Y:S02]  /*1100*/  FSETP.NEU.FTZ.AND P0, PT, R3, R20, PT ;  /* 0x000000140300720b */ /* 0x000fe40003f1d000 */
[----:B------:R-:W-:Y:S02]  /*1110*/  SHF.L.U32 R19, R16, R19, RZ ;  /* 0x0000001310137219 */ /* 0x000fe400000006ff */
[----:B------:R-:W-:Y:S02]  /*1120*/  SEL R3, R18, RZ, P2 ;  /* 0x000000ff12037207 */ /* 0x000fe40001000000 */
[----:B------:R-:W-:Y:S02]  /*1130*/  ISETP.NE.AND P1, PT, R19, RZ, P1 ;  /* 0x000000ff1300720c */ /* 0x000fe40000f25270 */
[----:B------:R-:W-:Y:S02]  /*1140*/  SHF.R.U32.HI R3, RZ, R3, R16 ;  /* 0x00000003ff037219 */ /* 0x000fe40000011610 */
[----:B------:R-:W-:-:S02]  /*1150*/  PLOP3.LUT P0, PT, P0, P1, PT, 0xf8, 0x8f ;  /* 0x00000000008f781c */ /* 0x000fc40000703f70 */
[----:B------:R-:W-:Y:S02]  /*1160*/  SHF.R.U32.HI R19, RZ, 0x1, R3 ;  /* 0x00000001ff137819 */ /* 0x000fe40000011603 */
[----:B------:R-:W-:-:S04]  /*1170*/  SEL R16, RZ, 0x1, !P0 ;  /* 0x00000001ff107807 */ /* 0x000fc80004000000 */
[----:B------:R-:W-:-:S04]  /*1180*/  LOP3.LUT R16, R16, 0x1, R19, 0xf8, !PT ;  /* 0x0000000110107812 */ /* 0x000fc800078ef813 */
[----:B------:R-:W-:-:S04]  /*1190*/  LOP3.LUT R16, R16, R3, RZ, 0xc0, !PT ;  /* 0x0000000310107212 */ /* 0x000fc800078ec0ff */
[----:B------:R-:W-:-:S04]  /*11a0*/  IADD3 R19, PT, PT, R19, R16, RZ ;  /* 0x0000001013137210 */ /* 0x000fc80007ffe0ff */
[----:B------:R-:W-:Y:S01]  /*11b0*/  LOP3.LUT R2, R19, R2, RZ, 0xfc, !PT ;  /* 0x0000000213027212 */ /* 0x000fe200078efcff */
[----:B------:R-:W-:Y:S06]  /*11c0*/  BRA `(.L_x_22) ;  /* 0x0000000000107947 */ /* 0x000fec0003800000 */
.L_x_21:
[----:B------:R-:W-:-:S04]  /*11d0*/  LOP3.LUT R2, R2, 0x80000000, RZ, 0xc0, !PT ;  /* 0x8000000002027812 */ /* 0x000fc800078ec0ff */
[----:B------:R-:W-:Y:S01]  /*11e0*/  LOP3.LUT R2, R2, 0x7f800000, RZ, 0xfc, !PT ;  /* 0x7f80000002027812 */ /* 0x000fe200078efcff */
[----:B------:R-:W-:Y:S06]  /*11f0*/  BRA `(.L_x_22) ;  /* 0x0000000000047947 */ /* 0x000fec0003800000 */
.L_x_20:
[----:B------:R-:W-:-:S07]  /*1200*/  LEA R2, R23, R2, 0x17 ;  /* 0x0000000217027211 */ /* 0x000fce00078eb8ff */
.L_x_22:
[----:B------:R-:W-:Y:S05]  /*1210*/  BSYNC.RECONVERGENT B2 ;  /* 0x0000000000027941 */ /* 0x000fea0003800200 */
.L_x_19:
[----:B------:R-:W-:Y:S05]  /*1220*/  BRA `(.L_x_23) ;  /* 0x0000000000207947 */ /* 0x000fea0003800000 */
.L_x_18:
[----:B------:R-:W-:-:S04]  /*1230*/  LOP3.LUT R2, R3, 0x80000000, R2, 0x48, !PT ;  /* 0x8000000003027812 */ /* 0x000fc800078e4802 */
[----:B------:R-:W-:Y:S01]  /*1240*/  LOP3.LUT R2, R2, 0x7f800000, RZ, 0xfc, !PT ;  /* 0x7f80000002027812 */ /* 0x000fe200078efcff */
[----:B------:R-:W-:Y:S06]  /*1250*/  BRA `(.L_x_23) ;  /* 0x0000000000147947 */ /* 0x000fec0003800000 */
.L_x_17:
[----:B------:R-:W-:Y:S01]  /*1260*/  LOP3.LUT R2, R3, 0x80000000, R2, 0x48, !PT ;  /* 0x8000000003027812 */ /* 0x000fe200078e4802 */
[----:B------:R-:W-:Y:S06]  /*1270*/  BRA `(.L_x_23) ;  /* 0x00000000000c7947 */ /* 0x000fec0003800000 */
.L_x_16:
[----:B------:R-:W0:Y:S01]  /*1280*/  MUFU.RSQ R2, -QNAN ;  /* 0xffc0000000027908 */ /* 0x000e220000001400 */
[----:B------:R-:W-:Y:S05]  /*1290*/  BRA `(.L_x_23) ;  /* 0x0000000000047947 */ /* 0x000fea0003800000 */
.L_x_15:
[----:B------:R-:W-:-:S07]  /*12a0*/  FADD.FTZ R2, R2, R3 ;  /* 0x0000000302027221 */ /* 0x000fce0000010000 */
.L_x_23:
[----:B------:R-:W-:Y:S05]  /*12b0*/  BSYNC.RECONVERGENT B1 ;  /* 0x0000000000017941 */ /* 0x000fea0003800200 */
.L_x_13:
[----:B------:R-:W-:Y:S01]  /*12c0*/  HFMA2 R3, -RZ, RZ, 0, 0 ;  /* 0x00000000ff037431 */ /* 0x000fe200000001ff */
[----:B0-----:R-:W-:Y:S02]  /*12d0*/  MOV R16, R2 ;  /* 0x0000000200107202 */ /* 0x001fe40000000f00 */
[----:B------:R-:W-:-:S04]  /*12e0*/  MOV R2, R14 ;  /* 0x0000000e00027202 */ /* 0x000fc80000000f00 */
[----:B------:R-:W-:Y:S05]  /*12f0*/  RET.REL.NODEC R2 `(_Z3nlmPKfPfif) ;  /* 0xffffffec02407950 */ /* 0x000fea0003c3ffff */
.L_x_24:
[----:B------:R-:W-:-:S00]  /*1300*/  BRA `(.L_x_24) ;  /* 0xfffffffc00fc7947 */ /* 0x000fc0000383ffff */
[----:B------:R-:W-:-:S00]  /*1310*/  NOP ;  /* 0x0000000000007918 */ /* 0x000fc00000000000 */
        /* <DEDUP_REMOVED lines=14> */
.L_x_25:


//--------------------- .nv.shared._Z3nlmPKfPfif  --------------------------
	.section	.nv.shared._Z3nlmPKfPfif,"aw",@nobits
	.sectionflags	@""
	.align	4
.nv.shared._Z3nlmPKfPfif:
	.zero		2624


//--------------------- .nv.shared.reserved.0     --------------------------
	.section	.nv.shared.reserved.0,"aw",@nobits
	.weak		__nv_reservedSMEM_offset_0_alias
	.size		__nv_reservedSMEM_offset_0_alias, 0, 64
	.other		__nv_reservedSMEM_offset_0_alias,@"STO_CUDA_RESERVED_SHARED STV_DEFAULT"
__nv_reservedSMEM_offset_0_alias:
	.zero		0
	.zero		64


//--------------------- .nv.constant0._Z3nlmPKfPfif --------------------------
	.section	.nv.constant0._Z3nlmPKfPfif,"a",@progbits
	.sectionflags	@""
	.align	4
.nv.constant0._Z3nlmPKfPfif:
	.zero		920


//--------------------- SYMBOLS --------------------------

	.type		.nv.reservedSmem.offset0,@object
	.size		.nv.reservedSmem.offset0,0x4
	.type		.nv.reservedSmem.cap,@object
	.size		.nv.reservedSmem.cap,0x4
